//
// Generated by NVIDIA NVVM Compiler
//
// Compiler Build ID: CL-36424714
// Cuda compilation tools, release 13.0, V13.0.88
// Based on NVVM 20.0.0
//

.version 9.0
.target sm_100
.address_size 64

	// .globl	_Z6matrixPfS_S_iii

.visible .entry _Z6matrixPfS_S_iii(
	.param .u64 .ptr .align 1 _Z6matrixPfS_S_iii_param_0,
	.param .u64 .ptr .align 1 _Z6matrixPfS_S_iii_param_1,
	.param .u64 .ptr .align 1 _Z6matrixPfS_S_iii_param_2,
	.param .u32 _Z6matrixPfS_S_iii_param_3,
	.param .u32 _Z6matrixPfS_S_iii_param_4,
	.param .u32 _Z6matrixPfS_S_iii_param_5
)
{
	.reg .pred 	%p<13>;
	.reg .b32 	%r<47>;
	.reg .b32 	%f<61>;
	.reg .b64 	%rd<26>;

	ld.param.u64 	%rd6, [_Z6matrixPfS_S_iii_param_0];
	ld.param.u64 	%rd7, [_Z6matrixPfS_S_iii_param_1];
	ld.param.u64 	%rd8, [_Z6matrixPfS_S_iii_param_2];
	ld.param.u32 	%r21, [_Z6matrixPfS_S_iii_param_3];
	ld.param.u32 	%r22, [_Z6matrixPfS_S_iii_param_4];
	ld.param.u32 	%r23, [_Z6matrixPfS_S_iii_param_5];
	cvta.to.global.u64 	%rd1, %rd8;
	cvta.to.global.u64 	%rd2, %rd7;
	mov.u32 	%r24, %ctaid.x;
	mov.u32 	%r25, %ntid.x;
	mov.u32 	%r26, %tid.x;
	mad.lo.s32 	%r1, %r24, %r25, %r26;
	div.s32 	%r2, %r21, %r23;
	setp.ge.s32 	%p1, %r1, %r2;
	setp.lt.s32 	%p2, %r2, 1;
	or.pred  	%p3, %p1, %p2;
	@%p3 bra 	$L__BB0_14;
	mul.lo.s32 	%r3, %r2, %r1;
	and.b32  	%r4, %r2, 7;
	and.b32  	%r5, %r2, 2147483640;
	neg.s32 	%r6, %r5;
	add.s64 	%rd3, %rd2, 16;
	cvta.to.global.u64 	%rd4, %rd6;
	mov.b32 	%r40, 0;
$L__BB0_2:
	setp.lt.u32 	%p4, %r2, 8;
	mul.lo.s32 	%r29, %r40, %r21;
	add.s32 	%r30, %r29, %r1;
	mul.wide.s32 	%rd9, %r30, 4;
	add.s64 	%rd5, %rd4, %rd9;
	add.s32 	%r8, %r29, %r22;
	mov.b32 	%r45, 0;
	@%p4 bra 	$L__BB0_5;
	mov.u32 	%r41, %r3;
	mov.u32 	%r42, %r8;
	mov.u32 	%r43, %r6;
$L__BB0_4:
	.pragma "nounroll";
	mul.wide.s32 	%rd10, %r42, 4;
	add.s64 	%rd11, %rd1, %rd10;
	mul.wide.s32 	%rd12, %r41, 4;
	add.s64 	%rd13, %rd3, %rd12;
	ld.global.f32 	%f1, [%rd5];
	ld.global.f32 	%f2, [%rd13+-16];
	ld.global.f32 	%f3, [%rd11];
	fma.rn.f32 	%f4, %f1, %f2, %f3;
	st.global.f32 	[%rd11], %f4;
	ld.global.f32 	%f5, [%rd5];
	ld.global.f32 	%f6, [%rd13+-12];
	ld.global.f32 	%f7, [%rd11+4];
	fma.rn.f32 	%f8, %f5, %f6, %f7;
	st.global.f32 	[%rd11+4], %f8;
	ld.global.f32 	%f9, [%rd5];
	ld.global.f32 	%f10, [%rd13+-8];
	ld.global.f32 	%f11, [%rd11+8];
	fma.rn.f32 	%f12, %f9, %f10, %f11;
	st.global.f32 	[%rd11+8], %f12;
	ld.global.f32 	%f13, [%rd5];
	ld.global.f32 	%f14, [%rd13+-4];
	ld.global.f32 	%f15, [%rd11+12];
	fma.rn.f32 	%f16, %f13, %f14, %f15;
	st.global.f32 	[%rd11+12], %f16;
	ld.global.f32 	%f17, [%rd5];
	ld.global.f32 	%f18, [%rd13];
	ld.global.f32 	%f19, [%rd11+16];
	fma.rn.f32 	%f20, %f17, %f18, %f19;
	st.global.f32 	[%rd11+16], %f20;
	ld.global.f32 	%f21, [%rd5];
	ld.global.f32 	%f22, [%rd13+4];
	ld.global.f32 	%f23, [%rd11+20];
	fma.rn.f32 	%f24, %f21, %f22, %f23;
	st.global.f32 	[%rd11+20], %f24;
	ld.global.f32 	%f25, [%rd5];
	ld.global.f32 	%f26, [%rd13+8];
	ld.global.f32 	%f27, [%rd11+24];
	fma.rn.f32 	%f28, %f25, %f26, %f27;
	st.global.f32 	[%rd11+24], %f28;
	ld.global.f32 	%f29, [%rd5];
	ld.global.f32 	%f30, [%rd13+12];
	ld.global.f32 	%f31, [%rd11+28];
	fma.rn.f32 	%f32, %f29, %f30, %f31;
	st.global.f32 	[%rd11+28], %f32;
	add.s32 	%r43, %r43, 8;
	add.s32 	%r42, %r42, 8;
	add.s32 	%r41, %r41, 8;
	setp.ne.s32 	%p5, %r43, 0;
	mov.u32 	%r45, %r5;
	@%p5 bra 	$L__BB0_4;
$L__BB0_5:
	setp.eq.s32 	%p6, %r4, 0;
	@%p6 bra 	$L__BB0_13;
	add.s32 	%r31, %r4, -1;
	setp.lt.u32 	%p7, %r31, 3;
	@%p7 bra 	$L__BB0_8;
	ld.global.f32 	%f33, [%rd5];
	add.s32 	%r32, %r45, %r3;
	mul.wide.s32 	%rd14, %r32, 4;
	add.s64 	%rd15, %rd2, %rd14;
	ld.global.f32 	%f34, [%rd15];
	add.s32 	%r33, %r8, %r45;
	mul.wide.s32 	%rd16, %r33, 4;
	add.s64 	%rd17, %rd1, %rd16;
	ld.global.f32 	%f35, [%rd17];
	fma.rn.f32 	%f36, %f33, %f34, %f35;
	st.global.f32 	[%rd17], %f36;
	ld.global.f32 	%f37, [%rd5];
	ld.global.f32 	%f38, [%rd15+4];
	ld.global.f32 	%f39, [%rd17+4];
	fma.rn.f32 	%f40, %f37, %f38, %f39;
	st.global.f32 	[%rd17+4], %f40;
	ld.global.f32 	%f41, [%rd5];
	ld.global.f32 	%f42, [%rd15+8];
	ld.global.f32 	%f43, [%rd17+8];
	fma.rn.f32 	%f44, %f41, %f42, %f43;
	st.global.f32 	[%rd17+8], %f44;
	ld.global.f32 	%f45, [%rd5];
	ld.global.f32 	%f46, [%rd15+12];
	ld.global.f32 	%f47, [%rd17+12];
	fma.rn.f32 	%f48, %f45, %f46, %f47;
	st.global.f32 	[%rd17+12], %f48;
	add.s32 	%r45, %r45, 4;
$L__BB0_8:
	and.b32  	%r34, %r2, 3;
	setp.eq.s32 	%p8, %r34, 0;
	@%p8 bra 	$L__BB0_13;
	setp.eq.s32 	%p9, %r34, 1;
	@%p9 bra 	$L__BB0_11;
	ld.global.f32 	%f49, [%rd5];
	add.s32 	%r35, %r45, %r3;
	mul.wide.s32 	%rd18, %r35, 4;
	add.s64 	%rd19, %rd2, %rd18;
	ld.global.f32 	%f50, [%rd19];
	add.s32 	%r36, %r8, %r45;
	mul.wide.s32 	%rd20, %r36, 4;
	add.s64 	%rd21, %rd1, %rd20;
	ld.global.f32 	%f51, [%rd21];
	fma.rn.f32 	%f52, %f49, %f50, %f51;
	st.global.f32 	[%rd21], %f52;
	ld.global.f32 	%f53, [%rd5];
	ld.global.f32 	%f54, [%rd19+4];
	ld.global.f32 	%f55, [%rd21+4];
	fma.rn.f32 	%f56, %f53, %f54, %f55;
	st.global.f32 	[%rd21+4], %f56;
	add.s32 	%r45, %r45, 2;
$L__BB0_11:
	and.b32  	%r37, %r2, 1;
	setp.eq.b32 	%p10, %r37, 1;
	not.pred 	%p11, %p10;
	@%p11 bra 	$L__BB0_13;
	ld.global.f32 	%f57, [%rd5];
	add.s32 	%r38, %r45, %r3;
	mul.wide.s32 	%rd22, %r38, 4;
	add.s64 	%rd23, %rd2, %rd22;
	ld.global.f32 	%f58, [%rd23];
	add.s32 	%r39, %r8, %r45;
	mul.wide.s32 	%rd24, %r39, 4;
	add.s64 	%rd25, %rd1, %rd24;
	ld.global.f32 	%f59, [%rd25];
	fma.rn.f32 	%f60, %f57, %f58, %f59;
	st.global.f32 	[%rd25], %f60;
$L__BB0_13:
	add.s32 	%r40, %r40, 1;
	setp.ne.s32 	%p12, %r40, %r2;
	@%p12 bra 	$L__BB0_2;
$L__BB0_14:
	ret;

}


// ===== COMPILED SASS (sm_100) =====

	.target	sm_100

	.elftype	@"ET_EXEC"


//--------------------- .note.nv.tkinfo           --------------------------
	.section	.note.nv.tkinfo,"",@"SHT_NOTE"
	.sectionflags	@"SHF_NOTE_NV_TKINFO"
	.tkinfo
        /*0018*/ 	.word	0x00000002
        /*0030*/ 	.string	""
        /*0030*/ 	.string	"ptxas"
        /*0030*/ 	.string	"Cuda compilation tools, release 13.0, V13.0.88"
        /*0030*/ 	.string	"Build cuda_13.0.r13.0/compiler.36424714_0"
        /*0030*/ 	.string	"-arch sm_100 -m 64 "



//--------------------- .note.nv.cuinfo           --------------------------
	.section	.note.nv.cuinfo,"",@"SHT_NOTE"
	.sectionflags	@"SHF_NOTE_NV_CUINFO"
        /*0018*/ 	.short	0x0002
        /*001a*/ 	.short	0x0064
        /*001c*/ 	.short	0x0082
	.zero		2


//--------------------- .nv.info                  --------------------------
	.section	.nv.info,"",@"SHT_CUDA_INFO"
	.align	4


	//----- nvinfo : EIATTR_REGCOUNT
	.align		4
        /*0000*/ 	.byte	0x04, 0x2f
        /*0002*/ 	.short	(.L_1 - .L_0)
	.align		4
.L_0:
        /*0004*/ 	.word	index@(_Z6matrixPfS_S_iii)
        /*0008*/ 	.word	0x0000001e


	//----- nvinfo : EIATTR_FRAME_SIZE
	.align		4
.L_1:
        /*000c*/ 	.byte	0x04, 0x11
        /*000e*/ 	.short	(.L_3 - .L_2)
	.align		4
.L_2:
        /*0010*/ 	.word	index@(_Z6matrixPfS_S_iii)
        /*0014*/ 	.word	0x00000000


	//----- nvinfo : EIATTR_MIN_STACK_SIZE
	.align		4
.L_3:
        /*0018*/ 	.byte	0x04, 0x12
        /*001a*/ 	.short	(.L_5 - .L_4)
	.align		4
.L_4:
        /*001c*/ 	.word	index@(_Z6matrixPfS_S_iii)
        /*0020*/ 	.word	0x00000000
.L_5:


//--------------------- .nv.compat                --------------------------
	.section	.nv.compat,"",@"SHT_CUDA_COMPAT_INFO"
	.align	4
        /*0000*/ 	.byte	0x02, 0x09, 0x00, 0x00, 0x02, 0x02, 0x01, 0x00, 0x02, 0x05, 0x05, 0x00, 0x03, 0x07, 0x01, 0x01
        /*0010*/ 	.byte	0x02, 0x03, 0x00, 0x00, 0x02, 0x06, 0x01, 0x00, 0x04, 0x0b, 0x08, 0x00, 0x09, 0x00, 0x00, 0x00
        /*0020*/ 	.byte	0x00, 0x00, 0x00, 0x00


//--------------------- .nv.info._Z6matrixPfS_S_iii --------------------------
	.section	.nv.info._Z6matrixPfS_S_iii,"",@"SHT_CUDA_INFO"
	.sectionflags	@""
	.align	4


	//----- nvinfo : EIATTR_CUDA_API_VERSION
	.align		4
        /*0000*/ 	.byte	0x04, 0x37
        /*0002*/ 	.short	(.L_7 - .L_6)
.L_6:
        /*0004*/ 	.word	0x00000082


	//----- nvinfo : EIATTR_KPARAM_INFO
	.align		4
.L_7:
        /*0008*/ 	.byte	0x04, 0x17
        /*000a*/ 	.short	(.L_9 - .L_8)
.L_8:
        /*000c*/ 	.word	0x00000000
        /*0010*/ 	.short	0x0005
        /*0012*/ 	.short	0x0020
        /*0014*/ 	.byte	0x00, 0xf0, 0x11, 0x00


	//----- nvinfo : EIATTR_KPARAM_INFO
	.align		4
.L_9:
        /*0018*/ 	.byte	0x04, 0x17
        /*001a*/ 	.short	(.L_11 - .L_10)
.L_10:
        /*001c*/ 	.word	0x00000000
        /*0020*/ 	.short	0x0004
        /*0022*/ 	.short	0x001c
        /*0024*/ 	.byte	0x00, 0xf0, 0x11, 0x00


	//----- nvinfo : EIATTR_KPARAM_INFO
	.align		4
.L_11:
        /*0028*/ 	.byte	0x04, 0x17
        /*002a*/ 	.short	(.L_13 - .L_12)
.L_12:
        /*002c*/ 	.word	0x00000000
        /*0030*/ 	.short	0x0003
        /*0032*/ 	.short	0x0018
        /*0034*/ 	.byte	0x00, 0xf0, 0x11, 0x00


	//----- nvinfo : EIATTR_KPARAM_INFO
	.align		4
.L_13:
        /*0038*/ 	.byte	0x04, 0x17
        /*003a*/ 	.short	(.L_15 - .L_14)
.L_14:
        /*003c*/ 	.word	0x00000000
        /*0040*/ 	.short	0x0002
        /*0042*/ 	.short	0x0010
        /*0044*/ 	.byte	0x00, 0xf5, 0x21, 0x00


	//----- nvinfo : EIATTR_KPARAM_INFO
	.align		4
.L_15:
        /*0048*/ 	.byte	0x04, 0x17
        /*004a*/ 	.short	(.L_17 - .L_16)
.L_16:
        /*004c*/ 	.word	0x00000000
        /*0050*/ 	.short	0x0001
        /*0052*/ 	.short	0x0008
        /*0054*/ 	.byte	0x00, 0xf5, 0x21, 0x00


	//----- nvinfo : EIATTR_KPARAM_INFO
	.align		4
.L_17:
        /*0058*/ 	.byte	0x04, 0x17
        /*005a*/ 	.short	(.L_19 - .L_18)
.L_18:
        /*005c*/ 	.word	0x00000000
        /*0060*/ 	.short	0x0000
        /*0062*/ 	.short	0x0000
        /*0064*/ 	.byte	0x00, 0xf5, 0x21, 0x00


	//----- nvinfo : EIATTR_SPARSE_MMA_MASK
	.align		4
.L_19:
        /*0068*/ 	.byte	0x03, 0x50
        /*006a*/ 	.short	0x0000


	//----- nvinfo : EIATTR_MAXREG_COUNT
	.align		4
        /*006c*/ 	.byte	0x03, 0x1b
        /*006e*/ 	.short	0x00ff


	//----- nvinfo : EIATTR_MERCURY_ISA_VERSION
	.align		4
        /*0070*/ 	.byte	0x03, 0x5f
        /*0072*/ 	.short	0x0101


	//----- nvinfo : EIATTR_VRC_CTA_INIT_COUNT
	.align		4
        /*0074*/ 	.byte	0x02, 0x4a
	.zero		1
	.zero		1


	//----- nvinfo : EIATTR_EXIT_INSTR_OFFSETS
	.align		4
        /*0078*/ 	.byte	0x04, 0x1c
        /*007a*/ 	.short	(.L_21 - .L_20)


	//   ....[0]....
.L_20:
        /*007c*/ 	.word	0x00000200


	//   ....[1]....
        /*0080*/ 	.word	0x00000ac0


	//----- nvinfo : EIATTR_CBANK_PARAM_SIZE
	.align		4
.L_21:
        /*0084*/ 	.byte	0x03, 0x19
        /*0086*/ 	.short	0x0024


	//----- nvinfo : EIATTR_PARAM_CBANK
	.align		4
        /*0088*/ 	.byte	0x04, 0x0a
        /*008a*/ 	.short	(.L_23 - .L_22)
	.align		4
.L_22:
        /*008c*/ 	.word	index@(.nv.constant0._Z6matrixPfS_S_iii)
        /*0090*/ 	.short	0x0380
        /*0092*/ 	.short	0x0024


	//----- nvinfo : EIATTR_SW_WAR
	.align		4
.L_23:
        /*0094*/ 	.byte	0x04, 0x36
        /*0096*/ 	.short	(.L_25 - .L_24)
.L_24:
        /*0098*/ 	.word	0x00000008
.L_25:


//--------------------- .nv.callgraph             --------------------------
	.section	.nv.callgraph,"",@"SHT_CUDA_CALLGRAPH"
	.align	4
	.sectionentsize	8
	.align		4
        /*0000*/ 	.word	0x00000000
	.align		4
        /*0004*/ 	.word	0xffffffff
	.align		4
        /*0008*/ 	.word	0x00000000
	.align		4
        /*000c*/ 	.word	0xfffffffe
	.align		4
        /*0010*/ 	.word	0x00000000
	.align		4
        /*0014*/ 	.word	0xfffffffd
	.align		4
        /*0018*/ 	.word	0x00000000
	.align		4
        /*001c*/ 	.word	0xfffffffc


//--------------------- .text._Z6matrixPfS_S_iii  --------------------------
	.section	.text._Z6matrixPfS_S_iii,"ax",@progbits
	.align	128
        .global         _Z6matrixPfS_S_iii
        .type           _Z6matrixPfS_S_iii,@function
        .size           _Z6matrixPfS_S_iii,(.L_x_6 - _Z6matrixPfS_S_iii)
        .other          _Z6matrixPfS_S_iii,@"STO_CUDA_ENTRY STV_DEFAULT"
_Z6matrixPfS_S_iii:
.text._Z6matrixPfS_S_iii:
[----:B------:R-:W-:Y:S08]  /*0000*/  LDC R1, c[0x0][0x37c] ;  /* 0x0000df00ff017b82 */ /* 0x000ff00000000800 */
[----:B------:R-:W0:Y:S08]  /*0010*/  LDC R6, c[0x0][0x3a0] ;  /* 0x0000e800ff067b82 */ /* 0x000e300000000800 */
[----:B------:R-:W1:Y:S08]  /*0020*/  LDC R9, c[0x0][0x398] ;  /* 0x0000e600ff097b82 */ /* 0x000e700000000800 */
[----:B------:R-:W2:Y:S01]  /*0030*/  S2UR UR4, SR_CTAID.X ;  /* 0x00000000000479c3 */ /* 0x000ea20000002500 */
[----:B0-----:R-:W-:-:S04]  /*0040*/  IABS R5, R6 ;  /* 0x0000000600057213 */ /* 0x001fc80000000000 */
[----:B------:R-:W0:Y:S08]  /*0050*/  I2F.RP R0, R5 ;  /* 0x0000000500007306 */ /* 0x000e300000209400 */
[----:B0-----:R-:W0:Y:S02]  /*0060*/  MUFU.RCP R0, R0 ;  /* 0x0000000000007308 */ /* 0x001e240000001000 */
[----:B0-----:R-:W-:-:S06]  /*0070*/  IADD3 R2, PT, PT, R0, 0xffffffe, RZ ;  /* 0x0ffffffe00027810 */ /* 0x001fcc0007ffe0ff */
[----:B------:R0:W3:Y:S02]  /*0080*/  F2I.FTZ.U32.TRUNC.NTZ R3, R2 ;  /* 0x0000000200037305 */ /* 0x0000e4000021f000 */
[----:B0-----:R-:W-:Y:S01]  /*0090*/  IMAD.MOV.U32 R2, RZ, RZ, RZ ;  /* 0x000000ffff027224 */ /* 0x001fe200078e00ff */
[----:B---3--:R-:W-:-:S05]  /*00a0*/  IADD3 R4, PT, PT, RZ, -R3, RZ ;  /* 0x80000003ff047210 */ /* 0x008fca0007ffe0ff */
[----:B------:R-:W-:Y:S01]  /*00b0*/  IMAD R7, R4, R5, RZ ;  /* 0x0000000504077224 */ /* 0x000fe200078e02ff */
[----:B-1----:R-:W-:-:S03]  /*00c0*/  IABS R4, R9 ;  /* 0x0000000900047213 */ /* 0x002fc60000000000 */
[----:B------:R-:W-:Y:S02]  /*00d0*/  IMAD.HI.U32 R3, R3, R7, R2 ;  /* 0x0000000703037227 */ /* 0x000fe400078e0002 */
[----:B------:R-:W2:Y:S04]  /*00e0*/  LDC R7, c[0x0][0x360] ;  /* 0x0000d800ff077b82 */ /* 0x000ea80000000800 */
[----:B------:R-:W-:-:S05]  /*00f0*/  IMAD.HI.U32 R0, R3, R4, RZ ;  /* 0x0000000403007227 */ /* 0x000fca00078e00ff */
[----:B------:R-:W-:-:S05]  /*0100*/  IADD3 R3, PT, PT, -R0, RZ, RZ ;  /* 0x000000ff00037210 */ /* 0x000fca0007ffe1ff */
[C---:B------:R-:W-:Y:S02]  /*0110*/  IMAD R2, R5.reuse, R3, R4 ;  /* 0x0000000305027224 */ /* 0x040fe400078e0204 */
[----:B------:R-:W2:Y:S03]  /*0120*/  S2R R4, SR_TID.X ;  /* 0x0000000000047919 */ /* 0x000ea60000002100 */
[----:B------:R-:W-:-:S13]  /*0130*/  ISETP.GT.U32.AND P2, PT, R5, R2, PT ;  /* 0x000000020500720c */ /* 0x000fda0003f44070 */
[-C--:B------:R-:W-:Y:S01]  /*0140*/  @!P2 IADD3 R2, PT, PT, R2, -R5.reuse, RZ ;  /* 0x800000050202a210 */ /* 0x080fe20007ffe0ff */
[----:B------:R-:W-:Y:S01]  /*0150*/  @!P2 VIADD R0, R0, 0x1 ;  /* 0x000000010000a836 */ /* 0x000fe20000000000 */
[----:B------:R-:W-:Y:S02]  /*0160*/  ISETP.NE.AND P2, PT, R6, RZ, PT ;  /* 0x000000ff0600720c */ /* 0x000fe40003f45270 */
[----:B------:R-:W-:Y:S02]  /*0170*/  ISETP.GE.U32.AND P0, PT, R2, R5, PT ;  /* 0x000000050200720c */ /* 0x000fe40003f06070 */
[----:B------:R-:W-:-:S04]  /*0180*/  LOP3.LUT R2, R9, R6, RZ, 0x3c, !PT ;  /* 0x0000000609027212 */ /* 0x000fc800078e3cff */
[----:B------:R-:W-:Y:S01]  /*0190*/  ISETP.GE.AND P1, PT, R2, RZ, PT ;  /* 0x000000ff0200720c */ /* 0x000fe20003f26270 */
[----:B--2---:R-:W-:-:S06]  /*01a0*/  IMAD R7, R7, UR4, R4 ;  /* 0x0000000407077c24 */ /* 0x004fcc000f8e0204 */
[----:B------:R-:W-:-:S06]  /*01b0*/  @P0 IADD3 R0, PT, PT, R0, 0x1, RZ ;  /* 0x0000000100000810 */ /* 0x000fcc0007ffe0ff */
[----:B------:R-:W-:Y:S02]  /*01c0*/  @!P1 IADD3 R0, PT, PT, -R0, RZ, RZ ;  /* 0x000000ff00009210 */ /* 0x000fe40007ffe1ff */
[----:B------:R-:W-:-:S04]  /*01d0*/  @!P2 LOP3.LUT R0, RZ, R6, RZ, 0x33, !PT ;  /* 0x00000006ff00a212 */ /* 0x000fc800078e33ff */
[----:B------:R-:W-:-:S04]  /*01e0*/  ISETP.GE.AND P0, PT, R0, 0x1, PT ;  /* 0x000000010000780c */ /* 0x000fc80003f06270 */
[----:B------:R-:W-:-:S13]  /*01f0*/  ISETP.GE.OR P0, PT, R7, R0, !P0 ;  /* 0x000000000700720c */ /* 0x000fda0004706670 */
[----:B------:R-:W-:Y:S05]  /*0200*/  @P0 EXIT ;  /* 0x000000000000094d */ /* 0x000fea0003800000 */
[----:B------:R-:W0:Y:S01]  /*0210*/  LDCU.64 UR4, c[0x0][0x388] ;  /* 0x00007100ff0477ac */ /* 0x000e220008000a00 */
[C---:B------:R-:W-:Y:S01]  /*0220*/  LOP3.LUT R6, R0.reuse, 0x7ffffff8, RZ, 0xc0, !PT ;  /* 0x7ffffff800067812 */ /* 0x040fe200078ec0ff */
[----:B------:R-:W-:Y:S01]  /*0230*/  IMAD R8, R7, R0, RZ ;  /* 0x0000000007087224 */ /* 0x000fe200078e02ff */
[----:B------:R-:W-:Y:S01]  /*0240*/  LOP3.LUT R17, R0, 0x7, RZ, 0xc0, !PT ;  /* 0x0000000700117812 */ /* 0x000fe200078ec0ff */
[----:B------:R-:W-:Y:S01]  /*0250*/  IMAD.MOV.U32 R9, RZ, RZ, RZ ;  /* 0x000000ffff097224 */ /* 0x000fe200078e00ff */
[----:B------:R-:W-:Y:S01]  /*0260*/  IADD3 R10, PT, PT, -R6, RZ, RZ ;  /* 0x000000ff060a7210 */ /* 0x000fe20007ffe1ff */
[----:B------:R-:W1:Y:S01]  /*0270*/  LDCU.64 UR6, c[0x0][0x358] ;  /* 0x00006b00ff0677ac */ /* 0x000e620008000a00 */
[----:B0-----:R-:W-:-:S04]  /*0280*/  UIADD3 UR4, UP0, UPT, UR4, 0x10, URZ ;  /* 0x0000001004047890 */ /* 0x001fc8000ff1e0ff */
[----:B------:R-:W-:-:S12]  /*0290*/  UIADD3.X UR5, UPT, UPT, URZ, UR5, URZ, UP0, !UPT ;  /* 0x00000005ff057290 */ /* 0x000fd800087fe4ff */
.L_x_4:
[----:B0--3--:R-:W0:Y:S01]  /*02a0*/  LDC.64 R4, c[0x0][0x398] ;  /* 0x0000e600ff047b82 */ /* 0x009e220000000a00 */
[----:B------:R-:W-:Y:S01]  /*02b0*/  ISETP.GE.U32.AND P1, PT, R0, 0x8, PT ;  /* 0x000000080000780c */ /* 0x000fe20003f26070 */
[----:B------:R-:W-:-:S06]  /*02c0*/  IMAD.MOV.U32 R12, RZ, RZ, RZ ;  /* 0x000000ffff0c7224 */ /* 0x000fcc00078e00ff */
[----:B--2---:R-:W2:Y:S01]  /*02d0*/  LDC.64 R2, c[0x0][0x380] ;  /* 0x0000e000ff027b82 */ /* 0x004ea20000000a00 */
[CC--:B0-----:R-:W-:Y:S02]  /*02e0*/  IMAD R11, R9.reuse, R4.reuse, R5 ;  /* 0x00000004090b7224 */ /* 0x0c1fe400078e0205 */
[C---:B------:R-:W-:Y:S01]  /*02f0*/  IMAD R5, R9.reuse, R4, R7 ;  /* 0x0000000409057224 */ /* 0x040fe200078e0207 */
[----:B------:R-:W-:-:S04]  /*0300*/  IADD3 R9, PT, PT, R9, 0x1, RZ ;  /* 0x0000000109097810 */ /* 0x000fc80007ffe0ff */
[----:B------:R-:W-:Y:S01]  /*0310*/  ISETP.NE.AND P0, PT, R9, R0, PT ;  /* 0x000000000900720c */ /* 0x000fe20003f05270 */
[----:B--2---:R-:W-:Y:S01]  /*0320*/  IMAD.WIDE R2, R5, 0x4, R2 ;  /* 0x0000000405027825 */ /* 0x004fe200078e0202 */
[----:B------:R-:W-:Y:S11]  /*0330*/  @!P1 BRA `(.L_x_0) ;  /* 0x0000000000d89947 */ /* 0x000ff60003800000 */
[----:B------:R-:W-:Y:S01]  /*0340*/  MOV R15, R8 ;  /* 0x00000008000f7202 */ /* 0x000fe20000000f00 */
[----:B------:R-:W-:Y:S01]  /*0350*/  IMAD.MOV.U32 R16, RZ, RZ, R10 ;  /* 0x000000ffff107224 */ /* 0x000fe200078e000a */
[----:B------:R-:W-:-:S07]  /*0360*/  MOV R14, R11 ;  /* 0x0000000b000e7202 */ /* 0x000fce0000000f00 */
.L_x_1:
[----:B---3--:R-:W0:Y:S01]  /*0370*/  LDC.64 R4, c[0x0][0x390] ;  /* 0x0000e400ff047b82 */ /* 0x008e220000000a00 */
[----:B------:R-:W-:Y:S01]  /*0380*/  MOV R12, UR4 ;  /* 0x00000004000c7c02 */ /* 0x000fe20008000f00 */
[----:B-1----:R-:W2:Y:S01]  /*0390*/  LDG.E R18, desc[UR6][R2.64] ;  /* 0x0000000602127981 */ /* 0x002ea2000c1e1900 */
[----:B------:R-:W-:-:S03]  /*03a0*/  MOV R13, UR5 ;  /* 0x00000005000d7c02 */ /* 0x000fc60008000f00 */
[----:B------:R-:W-:-:S05]  /*03b0*/  IMAD.WIDE R12, R15, 0x4, R12 ;  /* 0x000000040f0c7825 */ /* 0x000fca00078e020c */
[----:B------:R-:W2:Y:S01]  /*03c0*/  LDG.E R19, desc[UR6][R12.64+-0x10] ;  /* 0xfffff0060c137981 */ /* 0x000ea2000c1e1900 */
[----:B0-----:R-:W-:-:S05]  /*03d0*/  IMAD.WIDE R4, R14, 0x4, R4 ;  /* 0x000000040e047825 */ /* 0x001fca00078e0204 */
[----:B------:R-:W2:Y:S04]  /*03e0*/  LDG.E R21, desc[UR6][R4.64] ;  /* 0x0000000604157981 */ /* 0x000ea8000c1e1900 */
[----:B------:R-:W3:Y:S04]  /*03f0*/  LDG.E R23, desc[UR6][R4.64+0x4] ;  /* 0x0000040604177981 */ /* 0x000ee8000c1e1900 */
[----:B------:R-:W4:Y:S01]  /*0400*/  LDG.E R25, desc[UR6][R4.64+0x8] ;  /* 0x0000080604197981 */ /* 0x000f22000c1e1900 */
[----:B--2---:R-:W-:-:S05]  /*0410*/  FFMA R19, R18, R19, R21 ;  /* 0x0000001312137223 */ /* 0x004fca0000000015 */
[----:B------:R0:W-:Y:S04]  /*0420*/  STG.E desc[UR6][R4.64], R19 ;  /* 0x0000001304007986 */ /* 0x0001e8000c101906 */
[----:B------:R-:W3:Y:S04]  /*0430*/  LDG.E R18, desc[UR6][R2.64] ;  /* 0x0000000602127981 */ /* 0x000ee8000c1e1900 */
[----:B------:R-:W3:Y:S02]  /*0440*/  LDG.E R21, desc[UR6][R12.64+-0xc] ;  /* 0xfffff4060c157981 */ /* 0x000ee4000c1e1900 */
[----:B---3--:R-:W-:-:S05]  /*0450*/  FFMA R21, R18, R21, R23 ;  /* 0x0000001512157223 */ /* 0x008fca0000000017 */
[----:B------:R1:W-:Y:S04]  /*0460*/  STG.E desc[UR6][R4.64+0x4], R21 ;  /* 0x0000041504007986 */ /* 0x0003e8000c101906 */
[----:B------:R-:W4:Y:S04]  /*0470*/  LDG.E R18, desc[UR6][R2.64] ;  /* 0x0000000602127981 */ /* 0x000f28000c1e1900 */
[----:B------:R-:W4:Y:S02]  /*0480*/  LDG.E R23, desc[UR6][R12.64+-0x8] ;  /* 0xfffff8060c177981 */ /* 0x000f24000c1e1900 */
[----:B----4-:R-:W-:-:S02]  /*0490*/  FFMA R23, R18, R23, R25 ;  /* 0x0000001712177223 */ /* 0x010fc40000000019 */
[----:B------:R-:W2:Y:S04]  /*04a0*/  LDG.E R25, desc[UR6][R4.64+0xc] ;  /* 0x00000c0604197981 */ /* 0x000ea8000c1e1900 */
[----:B------:R3:W-:Y:S04]  /*04b0*/  STG.E desc[UR6][R4.64+0x8], R23 ;  /* 0x0000081704007986 */ /* 0x0007e8000c101906 */
[----:B------:R-:W2:Y:S04]  /*04c0*/  LDG.E R18, desc[UR6][R2.64] ;  /* 0x0000000602127981 */ /* 0x000ea8000c1e1900 */
[----:B0-----:R-:W2:Y:S02]  /*04d0*/  LDG.E R19, desc[UR6][R12.64+-0x4] ;  /* 0xfffffc060c137981 */ /* 0x001ea4000c1e1900 */
[----:B--2---:R-:W-:-:S02]  /*04e0*/  FFMA R19, R18, R19, R25 ;  /* 0x0000001312137223 */ /* 0x004fc40000000019 */
[----:B------:R-:W2:Y:S04]  /*04f0*/  LDG.E R25, desc[UR6][R4.64+0x10] ;  /* 0x0000100604197981 */ /* 0x000ea8000c1e1900 */
[----:B------:R0:W-:Y:S04]  /*0500*/  STG.E desc[UR6][R4.64+0xc], R19 ;  /* 0x00000c1304007986 */ /* 0x0001e8000c101906 */
[----:B------:R-:W2:Y:S04]  /*0510*/  LDG.E R18, desc[UR6][R2.64] ;  /* 0x0000000602127981 */ /* 0x000ea8000c1e1900 */
[----:B-1----:R-:W2:Y:S02]  /*0520*/  LDG.E R21, desc[UR6][R12.64] ;  /* 0x000000060c157981 */ /* 0x002ea4000c1e1900 */
[----:B--2---:R-:W-:-:S02]  /*0530*/  FFMA R21, R18, R21, R25 ;  /* 0x0000001512157223 */ /* 0x004fc40000000019 */
[----:B------:R-:W2:Y:S04]  /*0540*/  LDG.E R25, desc[UR6][R4.64+0x14] ;  /* 0x0000140604197981 */ /* 0x000ea8000c1e1900 */
[----:B------:R1:W-:Y:S04]  /*0550*/  STG.E desc[UR6][R4.64+0x10], R21 ;  /* 0x0000101504007986 */ /* 0x0003e8000c101906 */
[----:B------:R-:W2:Y:S04]  /*0560*/  LDG.E R18, desc[UR6][R2.64] ;  /* 0x0000000602127981 */ /* 0x000ea8000c1e1900 */
[----:B---3--:R-:W2:Y:S02]  /*0570*/  LDG.E R23, desc[UR6][R12.64+0x4] ;  /* 0x000004060c177981 */ /* 0x008ea4000c1e1900 */
[----:B--2---:R-:W-:-:S02]  /*0580*/  FFMA R23, R18, R23, R25 ;  /* 0x0000001712177223 */ /* 0x004fc40000000019 */
[----:B------:R-:W2:Y:S04]  /*0590*/  LDG.E R25, desc[UR6][R4.64+0x18] ;  /* 0x0000180604197981 */ /* 0x000ea8000c1e1900 */
[----:B------:R3:W-:Y:S04]  /*05a0*/  STG.E desc[UR6][R4.64+0x14], R23 ;  /* 0x0000141704007986 */ /* 0x0007e8000c101906 */
[----:B------:R-:W2:Y:S04]  /*05b0*/  LDG.E R18, desc[UR6][R2.64] ;  /* 0x0000000602127981 */ /* 0x000ea8000c1e1900 */
[----:B0-----:R-:W2:Y:S01]  /*05c0*/  LDG.E R19, desc[UR6][R12.64+0x8] ;  /* 0x000008060c137981 */ /* 0x001ea2000c1e1900 */
[----:B------:R-:W-:-:S02]  /*05d0*/  VIADD R16, R16, 0x8 ;  /* 0x0000000810107836 */ /* 0x000fc40000000000 */
[----:B--2---:R-:W-:Y:S02]  /*05e0*/  FFMA R19, R18, R19, R25 ;  /* 0x0000001312137223 */ /* 0x004fe40000000019 */
[----:B------:R-:W2:Y:S04]  /*05f0*/  LDG.E R25, desc[UR6][R4.64+0x1c] ;  /* 0x00001c0604197981 */ /* 0x000ea8000c1e1900 */
[----:B------:R3:W-:Y:S04]  /*0600*/  STG.E desc[UR6][R4.64+0x18], R19 ;  /* 0x0000181304007986 */ /* 0x0007e8000c101906 */
[----:B-1----:R-:W2:Y:S04]  /*0610*/  LDG.E R21, desc[UR6][R12.64+0xc] ;  /* 0x00000c060c157981 */ /* 0x002ea8000c1e1900 */
[----:B------:R-:W2:Y:S01]  /*0620*/  LDG.E R18, desc[UR6][R2.64] ;  /* 0x0000000602127981 */ /* 0x000ea2000c1e1900 */
[----:B------:R-:W-:-:S02]  /*0630*/  ISETP.NE.AND P1, PT, R16, RZ, PT ;  /* 0x000000ff1000720c */ /* 0x000fc40003f25270 */
[----:B------:R-:W-:Y:S02]  /*0640*/  IADD3 R14, PT, PT, R14, 0x8, RZ ;  /* 0x000000080e0e7810 */ /* 0x000fe40007ffe0ff */
[----:B------:R-:W-:Y:S01]  /*0650*/  IADD3 R15, PT, PT, R15, 0x8, RZ ;  /* 0x000000080f0f7810 */ /* 0x000fe20007ffe0ff */
[----:B--2---:R-:W-:-:S05]  /*0660*/  FFMA R21, R18, R21, R25 ;  /* 0x0000001512157223 */ /* 0x004fca0000000019 */
[----:B------:R3:W-:Y:S03]  /*0670*/  STG.E desc[UR6][R4.64+0x1c], R21 ;  /* 0x00001c1504007986 */ /* 0x0007e6000c101906 */
[----:B------:R-:W-:Y:S05]  /*0680*/  @P1 BRA `(.L_x_1) ;  /* 0xfffffffc00381947 */ /* 0x000fea000383ffff */
[----:B------:R-:W-:-:S07]  /*0690*/  IMAD.MOV.U32 R12, RZ, RZ, R6 ;  /* 0x000000ffff0c7224 */ /* 0x000fce00078e0006 */
.L_x_0:
[----:B------:R-:W-:-:S13]  /*06a0*/  ISETP.NE.AND P1, PT, R17, RZ, PT ;  /* 0x000000ff1100720c */ /* 0x000fda0003f25270 */
[----:B------:R-:W-:Y:S05]  /*06b0*/  @!P1 BRA `(.L_x_2) ;  /* 0x0000000000fc9947 */ /* 0x000fea0003800000 */
[----:B---3--:R-:W-:Y:S02]  /*06c0*/  IADD3 R4, PT, PT, R17, -0x1, RZ ;  /* 0xffffffff11047810 */ /* 0x008fe40007ffe0ff */
[----:B------:R-:W-:Y:S02]  /*06d0*/  LOP3.LUT P2, R20, R0, 0x3, RZ, 0xc0, !PT ;  /* 0x0000000300147812 */ /* 0x000fe4000784c0ff */
[----:B------:R-:W-:-:S13]  /*06e0*/  ISETP.GE.U32.AND P1, PT, R4, 0x3, PT ;  /* 0x000000030400780c */ /* 0x000fda0003f26070 */
[----:B------:R-:W-:Y:S05]  /*06f0*/  @!P1 BRA `(.L_x_3) ;  /* 0x00000000006c9947 */ /* 0x000fea0003800000 */
[----:B------:R-:W0:Y:S01]  /*0700*/  LDC.64 R4, c[0x0][0x388] ;  /* 0x0000e200ff047b82 */ /* 0x000e220000000a00 */
[----:B------:R-:W-:Y:S01]  /*0710*/  IADD3 R13, PT, PT, R8, R12, RZ ;  /* 0x0000000c080d7210 */ /* 0x000fe20007ffe0ff */
[----:B------:R-:W-:-:S06]  /*0720*/  IMAD.IADD R19, R11, 0x1, R12 ;  /* 0x000000010b137824 */ /* 0x000fcc00078e020c */
[----:B------:R-:W2:Y:S01]  /*0730*/  LDC.64 R14, c[0x0][0x390] ;  /* 0x0000e400ff0e7b82 */ /* 0x000ea20000000a00 */
[----:B0-----:R-:W-:Y:S02]  /*0740*/  IMAD.WIDE R4, R13, 0x4, R4 ;  /* 0x000000040d047825 */ /* 0x001fe400078e0204 */
[----:B-1----:R-:W3:Y:S04]  /*0750*/  LDG.E R13, desc[UR6][R2.64] ;  /* 0x00000006020d7981 */ /* 0x002ee8000c1e1900 */
[----:B------:R-:W3:Y:S01]  /*0760*/  LDG.E R16, desc[UR6][R4.64] ;  /* 0x0000000604107981 */ /* 0x000ee2000c1e1900 */
[----:B--2---:R-:W-:-:S05]  /*0770*/  IMAD.WIDE R14, R19, 0x4, R14 ;  /* 0x00000004130e7825 */ /* 0x004fca00078e020e */
[----:B------:R-:W3:Y:S04]  /*0780*/  LDG.E R18, desc[UR6][R14.64] ;  /* 0x000000060e127981 */ /* 0x000ee8000c1e1900 */
[----:B------:R-:W2:Y:S04]  /*0790*/  LDG.E R21, desc[UR6][R14.64+0x4] ;  /* 0x000004060e157981 */ /* 0x000ea8000c1e1900 */
[----:B------:R-:W4:Y:S01]  /*07a0*/  LDG.E R23, desc[UR6][R14.64+0x8] ;  /* 0x000008060e177981 */ /* 0x000f22000c1e1900 */
[----:B---3--:R-:W-:-:S03]  /*07b0*/  FFMA R13, R13, R16, R18 ;  /* 0x000000100d0d7223 */ /* 0x008fc60000000012 */
[----:B------:R-:W3:Y:S04]  /*07c0*/  LDG.E R18, desc[UR6][R14.64+0xc] ;  /* 0x00000c060e127981 */ /* 0x000ee8000c1e1900 */
[----:B------:R0:W-:Y:S04]  /*07d0*/  STG.E desc[UR6][R14.64], R13 ;  /* 0x0000000d0e007986 */ /* 0x0001e8000c101906 */
[----:B------:R-:W2:Y:S04]  /*07e0*/  LDG.E R16, desc[UR6][R2.64] ;  /* 0x0000000602107981 */ /* 0x000ea8000c1e1900 */
[----:B------:R-:W2:Y:S02]  /*07f0*/  LDG.E R19, desc[UR6][R4.64+0x4] ;  /* 0x0000040604137981 */ /* 0x000ea4000c1e1900 */
[----:B--2---:R-:W-:-:S05]  /*0800*/  FFMA R19, R16, R19, R21 ;  /* 0x0000001310137223 */ /* 0x004fca0000000015 */
[----:B------:R2:W-:Y:S04]  /*0810*/  STG.E desc[UR6][R14.64+0x4], R19 ;  /* 0x000004130e007986 */ /* 0x0005e8000c101906 */
[----:B------:R-:W4:Y:S04]  /*0820*/  LDG.E R16, desc[UR6][R2.64] ;  /* 0x0000000602107981 */ /* 0x000f28000c1e1900 */
[----:B------:R-:W4:Y:S02]  /*0830*/  LDG.E R21, desc[UR6][R4.64+0x8] ;  /* 0x0000080604157981 */ /* 0x000f24000c1e1900 */
[----:B----4-:R-:W-:-:S05]  /*0840*/  FFMA R21, R16, R21, R23 ;  /* 0x0000001510157223 */ /* 0x010fca0000000017 */
[----:B------:R2:W-:Y:S04]  /*0850*/  STG.E desc[UR6][R14.64+0x8], R21 ;  /* 0x000008150e007986 */ /* 0x0005e8000c101906 */
[----:B------:R-:W3:Y:S04]  /*0860*/  LDG.E R16, desc[UR6][R4.64+0xc] ;  /* 0x00000c0604107981 */ /* 0x000ee8000c1e1900 */
[----:B0-----:R-:W3:Y:S01]  /*0870*/  LDG.E R13, desc[UR6][R2.64] ;  /* 0x00000006020d7981 */ /* 0x001ee2000c1e1900 */
[----:B------:R-:W-:Y:S01]  /*0880*/  IADD3 R12, PT, PT, R12, 0x4, RZ ;  /* 0x000000040c0c7810 */ /* 0x000fe20007ffe0ff */
[----:B---3--:R-:W-:-:S05]  /*0890*/  FFMA R13, R13, R16, R18 ;  /* 0x000000100d0d7223 */ /* 0x008fca0000000012 */
[----:B------:R2:W-:Y:S02]  /*08a0*/  STG.E desc[UR6][R14.64+0xc], R13 ;  /* 0x00000c0d0e007986 */ /* 0x0005e4000c101906 */
.L_x_3:
[----:B------:R-:W-:Y:S05]  /*08b0*/  @!P2 BRA `(.L_x_2) ;  /* 0x00000000007ca947 */ /* 0x000fea0003800000 */
[----:B------:R-:W-:-:S13]  /*08c0*/  ISETP.NE.AND P1, PT, R20, 0x1, PT ;  /* 0x000000011400780c */ /* 0x000fda0003f25270 */
[----:B--2---:R-:W0:Y:S01]  /*08d0*/  @P1 LDC.64 R14, c[0x0][0x388] ;  /* 0x0000e200ff0e1b82 */ /* 0x004e220000000a00 */
[----:B------:R-:W-:Y:S01]  /*08e0*/  @P1 IADD3 R13, PT, PT, R8, R12, RZ ;  /* 0x0000000c080d1210 */ /* 0x000fe20007ffe0ff */
[----:B------:R-:W-:-:S06]  /*08f0*/  @P1 IMAD.IADD R19, R11, 0x1, R12 ;  /* 0x000000010b131824 */ /* 0x000fcc00078e020c */
[----:B------:R-:W2:Y:S01]  /*0900*/  @P1 LDC.64 R4, c[0x0][0x390] ;  /* 0x0000e400ff041b82 */ /* 0x000ea20000000a00 */
[----:B0-----:R-:W-:Y:S02]  /*0910*/  @P1 IMAD.WIDE R14, R13, 0x4, R14 ;  /* 0x000000040d0e1825 */ /* 0x001fe400078e020e */
[----:B-1----:R-:W3:Y:S04]  /*0920*/  @P1 LDG.E R13, desc[UR6][R2.64] ;  /* 0x00000006020d1981 */ /* 0x002ee8000c1e1900 */
[----:B------:R-:W3:Y:S01]  /*0930*/  @P1 LDG.E R16, desc[UR6][R14.64] ;  /* 0x000000060e101981 */ /* 0x000ee2000c1e1900 */
[----:B--2---:R-:W-:-:S05]  /*0940*/  @P1 IMAD.WIDE R4, R19, 0x4, R4 ;  /* 0x0000000413041825 */ /* 0x004fca00078e0204 */
[----:B------:R-:W3:Y:S04]  /*0950*/  @P1 LDG.E R18, desc[UR6][R4.64] ;  /* 0x0000000604121981 */ /* 0x000ee8000c1e1900 */
[----:B------:R-:W2:Y:S01]  /*0960*/  @P1 LDG.E R25, desc[UR6][R4.64+0x4] ;  /* 0x0000040604191981 */ /* 0x000ea2000c1e1900 */
[----:B---3--:R-:W-:-:S05]  /*0970*/  @P1 FFMA R13, R13, R16, R18 ;  /* 0x000000100d0d1223 */ /* 0x008fca0000000012 */
[----:B------:R0:W-:Y:S04]  /*0980*/  @P1 STG.E desc[UR6][R4.64], R13 ;  /* 0x0000000d04001986 */ /* 0x0001e8000c101906 */
[----:B------:R-:W2:Y:S04]  /*0990*/  @P1 LDG.E R23, desc[UR6][R14.64+0x4] ;  /* 0x000004060e171981 */ /* 0x000ea8000c1e1900 */
[----:B------:R-:W2:Y:S01]  /*09a0*/  @P1 LDG.E R16, desc[UR6][R2.64] ;  /* 0x0000000602101981 */ /* 0x000ea2000c1e1900 */
[----:B------:R-:W-:-:S04]  /*09b0*/  LOP3.LUT R18, R0, 0x1, RZ, 0xc0, !PT ;  /* 0x0000000100127812 */ /* 0x000fc800078ec0ff */
[----:B------:R-:W-:-:S13]  /*09c0*/  ISETP.NE.U32.AND P2, PT, R18, 0x1, PT ;  /* 0x000000011200780c */ /* 0x000fda0003f45070 */
[----:B------:R-:W1:Y:S08]  /*09d0*/  @!P2 LDC.64 R20, c[0x0][0x388] ;  /* 0x0000e200ff14ab82 */ /* 0x000e700000000a00 */
[----:B------:R-:W3:Y:S01]  /*09e0*/  @!P2 LDC.64 R18, c[0x0][0x390] ;  /* 0x0000e400ff12ab82 */ /* 0x000ee20000000a00 */
[----:B------:R-:W-:-:S04]  /*09f0*/  @P1 IADD3 R12, PT, PT, R12, 0x2, RZ ;  /* 0x000000020c0c1810 */ /* 0x000fc80007ffe0ff */
[-C--:B------:R-:W-:Y:S02]  /*0a00*/  @!P2 IADD3 R27, PT, PT, R8, R12.reuse, RZ ;  /* 0x0000000c081ba210 */ /* 0x080fe40007ffe0ff */
[----:B------:R-:W-:-:S03]  /*0a10*/  @!P2 IADD3 R11, PT, PT, R11, R12, RZ ;  /* 0x0000000c0b0ba210 */ /* 0x000fc60007ffe0ff */
[----:B-1----:R-:W-:-:S04]  /*0a20*/  @!P2 IMAD.WIDE R20, R27, 0x4, R20 ;  /* 0x000000041b14a825 */ /* 0x002fc800078e0214 */
[----:B---3--:R-:W-:-:S04]  /*0a30*/  @!P2 IMAD.WIDE R18, R11, 0x4, R18 ;  /* 0x000000040b12a825 */ /* 0x008fc800078e0212 */
[----:B--2---:R-:W-:-:S05]  /*0a40*/  @P1 FFMA R23, R16, R23, R25 ;  /* 0x0000001710171223 */ /* 0x004fca0000000019 */
[----:B------:R0:W-:Y:S04]  /*0a50*/  @P1 STG.E desc[UR6][R4.64+0x4], R23 ;  /* 0x0000041704001986 */ /* 0x0001e8000c101906 */
[----:B------:R-:W2:Y:S04]  /*0a60*/  @!P2 LDG.E R2, desc[UR6][R2.64] ;  /* 0x000000060202a981 */ /* 0x000ea8000c1e1900 */
[----:B------:R-:W2:Y:S04]  /*0a70*/  @!P2 LDG.E R21, desc[UR6][R20.64] ;  /* 0x000000061415a981 */ /* 0x000ea8000c1e1900 */
[----:B------:R-:W2:Y:S02]  /*0a80*/  @!P2 LDG.E R11, desc[UR6][R18.64] ;  /* 0x00000006120ba981 */ /* 0x000ea4000c1e1900 */
[----:B--2---:R-:W-:-:S05]  /*0a90*/  @!P2 FFMA R11, R2, R21, R11 ;  /* 0x00000015020ba223 */ /* 0x004fca000000000b */
[----:B------:R0:W-:Y:S02]  /*0aa0*/  @!P2 STG.E desc[UR6][R18.64], R11 ;  /* 0x0000000b1200a986 */ /* 0x0001e4000c101906 */
.L_x_2:
[----:B------:R-:W-:Y:S05]  /*0ab0*/  @P0 BRA `(.L_x_4) ;  /* 0xfffffff400f80947 */ /* 0x000fea000383ffff */
[----:B-1----:R-:W-:Y:S05]  /*0ac0*/  EXIT ;  /* 0x000000000000794d */ /* 0x002fea0003800000 */
.L_x_5:
[----:B------:R-:W-:-:S00]  /*0ad0*/  BRA `(.L_x_5) ;  /* 0xfffffffc00fc7947 */ /* 0x000fc0000383ffff */
[----:B------:R-:W-:-:S00]  /*0ae0*/  NOP ;  /* 0x0000000000007918 */ /* 0x000fc00000000000 */
        /* <DEDUP_REMOVED lines=9> */
.L_x_6:


//--------------------- .nv.shared.reserved.0     --------------------------
	.section	.nv.shared.reserved.0,"aw",@nobits
	.weak		__nv_reservedSMEM_offset_0_alias
	.size		__nv_reservedSMEM_offset_0_alias, 0, 64
	.other		__nv_reservedSMEM_offset_0_alias,@"STO_CUDA_RESERVED_SHARED STV_DEFAULT"
__nv_reservedSMEM_offset_0_alias:
	.zero		0
	.zero		64


//--------------------- .nv.constant0._Z6matrixPfS_S_iii --------------------------
	.section	.nv.constant0._Z6matrixPfS_S_iii,"a",@progbits
	.sectionflags	@""
	.align	4
.nv.constant0._Z6matrixPfS_S_iii:
	.zero		932


//--------------------- SYMBOLS --------------------------

	.type		.nv.reservedSmem.offset0,@object
	.size		.nv.reservedSmem.offset0,0x4
